//
// Generated by NVIDIA NVVM Compiler
//
// Compiler Build ID: CL-36424714
// Cuda compilation tools, release 13.0, V13.0.88
// Based on NVVM 20.0.0
//

.version 9.0
.target sm_100
.address_size 64

	// .globl	_Z20heat_diffusion_2stepPfS_iiffff
.extern .shared .align 16 .b8 T_shared[];

.visible .entry _Z20heat_diffusion_2stepPfS_iiffff(
	.param .u64 .ptr .align 1 _Z20heat_diffusion_2stepPfS_iiffff_param_0,
	.param .u64 .ptr .align 1 _Z20heat_diffusion_2stepPfS_iiffff_param_1,
	.param .u32 _Z20heat_diffusion_2stepPfS_iiffff_param_2,
	.param .u32 _Z20heat_diffusion_2stepPfS_iiffff_param_3,
	.param .f32 _Z20heat_diffusion_2stepPfS_iiffff_param_4,
	.param .f32 _Z20heat_diffusion_2stepPfS_iiffff_param_5,
	.param .f32 _Z20heat_diffusion_2stepPfS_iiffff_param_6,
	.param .f32 _Z20heat_diffusion_2stepPfS_iiffff_param_7
)
{
	.reg .pred 	%p<16>;
	.reg .b32 	%r<32>;
	.reg .b32 	%f<4>;
	.reg .b64 	%rd<9>;

	ld.param.u64 	%rd2, [_Z20heat_diffusion_2stepPfS_iiffff_param_0];
	ld.param.u32 	%r6, [_Z20heat_diffusion_2stepPfS_iiffff_param_2];
	cvta.to.global.u64 	%rd1, %rd2;
	mov.u32 	%r7, %ctaid.y;
	mov.u32 	%r8, %ntid.y;
	mov.u32 	%r1, %tid.y;
	mad.lo.s32 	%r2, %r7, %r8, %r1;
	mov.u32 	%r9, %ctaid.x;
	mov.u32 	%r10, %ntid.x;
	mov.u32 	%r3, %tid.x;
	mad.lo.s32 	%r4, %r9, %r10, %r3;
	mad.lo.s32 	%r5, %r1, 20, %r3;
	max.s32 	%r11, %r2, %r4;
	setp.ge.s32 	%p1, %r11, %r6;
	@%p1 bra 	$L__BB0_2;
	mad.lo.s32 	%r12, %r6, %r2, %r4;
	mul.wide.s32 	%rd3, %r12, 4;
	add.s64 	%rd4, %rd1, %rd3;
	ld.global.f32 	%f1, [%rd4];
	shl.b32 	%r13, %r5, 2;
	mov.u32 	%r14, T_shared;
	add.s32 	%r15, %r14, %r13;
	st.shared.f32 	[%r15+168], %f1;
$L__BB0_2:
	setp.lt.u32 	%p2, %r3, 2;
	setp.gt.s32 	%p3, %r4, 2;
	and.pred  	%p4, %p2, %p3;
	@%p4 bra 	$L__BB0_4;
	setp.lt.u32 	%p5, %r3, 14;
	add.s32 	%r16, %r6, -2;
	setp.ge.s32 	%p6, %r4, %r16;
	or.pred  	%p7, %p5, %p6;
	@%p7 bra 	$L__BB0_5;
$L__BB0_4:
	setp.lt.u32 	%p8, %r3, 2;
	selp.b32 	%r17, -2, 2, %p8;
	add.s32 	%r18, %r4, %r17;
	mad.lo.s32 	%r19, %r6, %r2, %r18;
	mul.wide.s32 	%rd5, %r19, 4;
	add.s64 	%rd6, %rd1, %rd5;
	ld.global.f32 	%f2, [%rd6];
	add.s32 	%r20, %r5, %r17;
	shl.b32 	%r21, %r20, 2;
	mov.u32 	%r22, T_shared;
	add.s32 	%r23, %r22, %r21;
	st.shared.f32 	[%r23+168], %f2;
$L__BB0_5:
	setp.lt.u32 	%p9, %r1, 2;
	setp.gt.u32 	%p10, %r2, 2;
	and.pred  	%p11, %p9, %p10;
	@%p11 bra 	$L__BB0_7;
	setp.lt.u32 	%p12, %r1, 6;
	add.s32 	%r24, %r6, -2;
	setp.ge.s32 	%p13, %r2, %r24;
	or.pred  	%p14, %p12, %p13;
	@%p14 bra 	$L__BB0_8;
$L__BB0_7:
	setp.lt.u32 	%p15, %r1, 2;
	selp.b32 	%r25, -2, 2, %p15;
	add.s32 	%r26, %r2, %r25;
	mad.lo.s32 	%r27, %r6, %r26, %r4;
	mul.wide.s32 	%rd7, %r27, 4;
	add.s64 	%rd8, %rd1, %rd7;
	ld.global.f32 	%f3, [%rd8];
	mad.lo.s32 	%r28, %r25, 20, %r5;
	shl.b32 	%r29, %r28, 2;
	mov.u32 	%r30, T_shared;
	add.s32 	%r31, %r30, %r29;
	st.shared.f32 	[%r31+168], %f3;
$L__BB0_8:
	bar.sync 	0;
	ret;

}
	// .globl	_Z19heat_diffusion_stepPfS_iiffff
.visible .entry _Z19heat_diffusion_stepPfS_iiffff(
	.param .u64 .ptr .align 1 _Z19heat_diffusion_stepPfS_iiffff_param_0,
	.param .u64 .ptr .align 1 _Z19heat_diffusion_stepPfS_iiffff_param_1,
	.param .u32 _Z19heat_diffusion_stepPfS_iiffff_param_2,
	.param .u32 _Z19heat_diffusion_stepPfS_iiffff_param_3,
	.param .f32 _Z19heat_diffusion_stepPfS_iiffff_param_4,
	.param .f32 _Z19heat_diffusion_stepPfS_iiffff_param_5,
	.param .f32 _Z19heat_diffusion_stepPfS_iiffff_param_6,
	.param .f32 _Z19heat_diffusion_stepPfS_iiffff_param_7
)
{
	.reg .pred 	%p<22>;
	.reg .b32 	%r<36>;
	.reg .b32 	%f<22>;
	.reg .b64 	%rd<18>;

	ld.param.u64 	%rd4, [_Z19heat_diffusion_stepPfS_iiffff_param_0];
	ld.param.u64 	%rd3, [_Z19heat_diffusion_stepPfS_iiffff_param_1];
	ld.param.u32 	%r16, [_Z19heat_diffusion_stepPfS_iiffff_param_2];
	ld.param.u32 	%r17, [_Z19heat_diffusion_stepPfS_iiffff_param_3];
	ld.param.f32 	%f1, [_Z19heat_diffusion_stepPfS_iiffff_param_4];
	ld.param.f32 	%f2, [_Z19heat_diffusion_stepPfS_iiffff_param_5];
	ld.param.f32 	%f3, [_Z19heat_diffusion_stepPfS_iiffff_param_6];
	ld.param.f32 	%f4, [_Z19heat_diffusion_stepPfS_iiffff_param_7];
	cvta.to.global.u64 	%rd1, %rd4;
	mov.u32 	%r18, %ctaid.y;
	mov.u32 	%r1, %ntid.y;
	mul.lo.s32 	%r2, %r18, %r1;
	mov.u32 	%r3, %tid.y;
	add.s32 	%r4, %r2, %r3;
	mov.u32 	%r19, %ctaid.x;
	mov.u32 	%r5, %ntid.x;
	mov.u32 	%r6, %tid.x;
	mad.lo.s32 	%r7, %r19, %r5, %r6;
	add.s32 	%r8, %r3, 1;
	add.s32 	%r9, %r5, 2;
	mad.lo.s32 	%r20, %r9, %r3, %r9;
	add.s32 	%r10, %r20, %r6;
	shl.b32 	%r21, %r10, 2;
	mov.u32 	%r22, T_shared;
	add.s32 	%r11, %r22, %r21;
	max.s32 	%r23, %r4, %r7;
	setp.ge.s32 	%p1, %r23, %r16;
	@%p1 bra 	$L__BB1_2;
	mad.lo.s32 	%r24, %r16, %r4, %r7;
	mul.wide.s32 	%rd5, %r24, 4;
	add.s64 	%rd6, %rd1, %rd5;
	ld.global.f32 	%f5, [%rd6];
	st.shared.f32 	[%r11+4], %f5;
$L__BB1_2:
	setp.ne.s32 	%p2, %r6, 0;
	setp.lt.s32 	%p3, %r7, 1;
	mul.lo.s32 	%r12, %r16, %r4;
	cvt.s64.s32 	%rd7, %r12;
	cvt.s64.s32 	%rd8, %r7;
	add.s64 	%rd9, %rd8, %rd7;
	shl.b64 	%rd10, %rd9, 2;
	add.s64 	%rd2, %rd1, %rd10;
	or.pred  	%p4, %p2, %p3;
	@%p4 bra 	$L__BB1_4;
	ld.global.f32 	%f6, [%rd2+-4];
	st.shared.f32 	[%r11], %f6;
$L__BB1_4:
	add.s32 	%r25, %r5, -1;
	setp.ne.s32 	%p5, %r6, %r25;
	add.s32 	%r13, %r16, -1;
	setp.ge.s32 	%p6, %r7, %r13;
	or.pred  	%p7, %p5, %p6;
	@%p7 bra 	$L__BB1_6;
	ld.global.f32 	%f7, [%rd2+4];
	st.shared.f32 	[%r11+8], %f7;
$L__BB1_6:
	setp.ne.s32 	%p8, %r3, 0;
	setp.eq.s32 	%p9, %r4, 0;
	sub.s32 	%r26, %r10, %r9;
	shl.b32 	%r27, %r26, 2;
	add.s32 	%r14, %r22, %r27;
	or.pred  	%p10, %p8, %p9;
	@%p10 bra 	$L__BB1_8;
	add.s32 	%r29, %r4, -1;
	mad.lo.s32 	%r30, %r16, %r29, %r7;
	mul.wide.s32 	%rd11, %r30, 4;
	add.s64 	%rd12, %rd1, %rd11;
	ld.global.f32 	%f8, [%rd12];
	st.shared.f32 	[%r14+4], %f8;
$L__BB1_8:
	add.s32 	%r31, %r1, -1;
	setp.ne.s32 	%p11, %r3, %r31;
	setp.ge.s32 	%p12, %r4, %r13;
	shl.b32 	%r32, %r9, 2;
	add.s32 	%r15, %r11, %r32;
	or.pred  	%p13, %p11, %p12;
	@%p13 bra 	$L__BB1_10;
	add.s32 	%r33, %r8, %r2;
	mad.lo.s32 	%r34, %r16, %r33, %r7;
	mul.wide.s32 	%rd13, %r34, 4;
	add.s64 	%rd14, %rd1, %rd13;
	ld.global.f32 	%f9, [%rd14];
	st.shared.f32 	[%r15+4], %f9;
$L__BB1_10:
	setp.ge.s32 	%p14, %r4, %r13;
	setp.eq.s32 	%p15, %r4, 0;
	setp.ge.s32 	%p16, %r7, %r13;
	setp.lt.s32 	%p17, %r7, 1;
	bar.sync 	0;
	or.pred  	%p18, %p15, %p14;
	or.pred  	%p19, %p17, %p18;
	or.pred  	%p20, %p19, %p16;
	@%p20 bra 	$L__BB1_12;
	setp.lt.s32 	%p21, %r4, %r17;
	selp.f32 	%f10, %f1, %f3, %p21;
	selp.f32 	%f11, %f2, %f4, %p21;
	ld.shared.f32 	%f12, [%r11+4];
	ld.shared.f32 	%f13, [%r11+8];
	ld.shared.f32 	%f14, [%r11];
	add.f32 	%f15, %f13, %f14;
	ld.shared.f32 	%f16, [%r15+4];
	add.f32 	%f17, %f15, %f16;
	ld.shared.f32 	%f18, [%r14+4];
	add.f32 	%f19, %f17, %f18;
	mul.f32 	%f20, %f11, %f19;
	fma.rn.f32 	%f21, %f10, %f12, %f20;
	add.s32 	%r35, %r12, %r7;
	cvta.to.global.u64 	%rd15, %rd3;
	mul.wide.s32 	%rd16, %r35, 4;
	add.s64 	%rd17, %rd15, %rd16;
	st.global.f32 	[%rd17], %f21;
$L__BB1_12:
	ret;

}
	// .globl	_Z22initialize_grid_kernelPfiff
.visible .entry _Z22initialize_grid_kernelPfiff(
	.param .u64 .ptr .align 1 _Z22initialize_grid_kernelPfiff_param_0,
	.param .u32 _Z22initialize_grid_kernelPfiff_param_1,
	.param .f32 _Z22initialize_grid_kernelPfiff_param_2,
	.param .f32 _Z22initialize_grid_kernelPfiff_param_3
)
{
	.reg .pred 	%p<3>;
	.reg .b32 	%r<12>;
	.reg .b32 	%f<4>;
	.reg .b64 	%rd<5>;

	ld.param.u64 	%rd1, [_Z22initialize_grid_kernelPfiff_param_0];
	ld.param.u32 	%r3, [_Z22initialize_grid_kernelPfiff_param_1];
	ld.param.f32 	%f1, [_Z22initialize_grid_kernelPfiff_param_2];
	ld.param.f32 	%f2, [_Z22initialize_grid_kernelPfiff_param_3];
	mov.u32 	%r4, %ctaid.y;
	mov.u32 	%r5, %ntid.y;
	mov.u32 	%r6, %tid.y;
	mad.lo.s32 	%r1, %r4, %r5, %r6;
	mov.u32 	%r7, %ctaid.x;
	mov.u32 	%r8, %ntid.x;
	mov.u32 	%r9, %tid.x;
	mad.lo.s32 	%r2, %r7, %r8, %r9;
	max.s32 	%r10, %r1, %r2;
	setp.ge.s32 	%p1, %r10, %r3;
	@%p1 bra 	$L__BB2_2;
	cvta.to.global.u64 	%rd2, %rd1;
	setp.eq.s32 	%p2, %r1, 0;
	selp.f32 	%f3, %f1, %f2, %p2;
	mad.lo.s32 	%r11, %r3, %r1, %r2;
	mul.wide.s32 	%rd3, %r11, 4;
	add.s64 	%rd4, %rd2, %rd3;
	st.global.f32 	[%rd4], %f3;
$L__BB2_2:
	ret;

}


// ===== COMPILED SASS (sm_100) =====

	.target	sm_100

	.elftype	@"ET_EXEC"


//--------------------- .note.nv.tkinfo           --------------------------
	.section	.note.nv.tkinfo,"",@"SHT_NOTE"
	.sectionflags	@"SHF_NOTE_NV_TKINFO"
	.tkinfo
        /*0018*/ 	.word	0x00000002
        /*0030*/ 	.string	""
        /*0030*/ 	.string	"ptxas"
        /*0030*/ 	.string	"Cuda compilation tools, release 13.0, V13.0.88"
        /*0030*/ 	.string	"Build cuda_13.0.r13.0/compiler.36424714_0"
        /*0030*/ 	.string	"-arch sm_100 -m 64 "



//--------------------- .note.nv.cuinfo           --------------------------
	.section	.note.nv.cuinfo,"",@"SHT_NOTE"
	.sectionflags	@"SHF_NOTE_NV_CUINFO"
        /*0018*/ 	.short	0x0002
        /*001a*/ 	.short	0x0064
        /*001c*/ 	.short	0x0082
	.zero		2


//--------------------- .nv.info                  --------------------------
	.section	.nv.info,"",@"SHT_CUDA_INFO"
	.align	4


	//----- nvinfo : EIATTR_REGCOUNT
	.align		4
        /*0000*/ 	.byte	0x04, 0x2f
        /*0002*/ 	.short	(.L_1 - .L_0)
	.align		4
.L_0:
        /*0004*/ 	.word	index@(_Z20heat_diffusion_2stepPfS_iiffff)
        /*0008*/ 	.word	0x00000013


	//----- nvinfo : EIATTR_FRAME_SIZE
	.align		4
.L_1:
        /*000c*/ 	.byte	0x04, 0x11
        /*000e*/ 	.short	(.L_3 - .L_2)
	.align		4
.L_2:
        /*0010*/ 	.word	index@(_Z20heat_diffusion_2stepPfS_iiffff)
        /*0014*/ 	.word	0x00000000


	//----- nvinfo : EIATTR_REGCOUNT
	.align		4
.L_3:
        /*0018*/ 	.byte	0x04, 0x2f
        /*001a*/ 	.short	(.L_5 - .L_4)
	.align		4
.L_4:
        /*001c*/ 	.word	index@(_Z19heat_diffusion_stepPfS_iiffff)
        /*0020*/ 	.word	0x00000018


	//----- nvinfo : EIATTR_FRAME_SIZE
	.align		4
.L_5:
        /*0024*/ 	.byte	0x04, 0x11
        /*0026*/ 	.short	(.L_7 - .L_6)
	.align		4
.L_6:
        /*0028*/ 	.word	index@(_Z19heat_diffusion_stepPfS_iiffff)
        /*002c*/ 	.word	0x00000000


	//----- nvinfo : EIATTR_REGCOUNT
	.align		4
.L_7:
        /*0030*/ 	.byte	0x04, 0x2f
        /*0032*/ 	.short	(.L_9 - .L_8)
	.align		4
.L_8:
        /*0034*/ 	.word	index@(_Z22initialize_grid_kernelPfiff)
        /*0038*/ 	.word	0x0000000a


	//----- nvinfo : EIATTR_FRAME_SIZE
	.align		4
.L_9:
        /*003c*/ 	.byte	0x04, 0x11
        /*003e*/ 	.short	(.L_11 - .L_10)
	.align		4
.L_10:
        /*0040*/ 	.word	index@(_Z22initialize_grid_kernelPfiff)
        /*0044*/ 	.word	0x00000000


	//----- nvinfo : EIATTR_MIN_STACK_SIZE
	.align		4
.L_11:
        /*0048*/ 	.byte	0x04, 0x12
        /*004a*/ 	.short	(.L_13 - .L_12)
	.align		4
.L_12:
        /*004c*/ 	.word	index@(_Z22initialize_grid_kernelPfiff)
        /*0050*/ 	.word	0x00000000


	//----- nvinfo : EIATTR_MIN_STACK_SIZE
	.align		4
.L_13:
        /*0054*/ 	.byte	0x04, 0x12
        /*0056*/ 	.short	(.L_15 - .L_14)
	.align		4
.L_14:
        /*0058*/ 	.word	index@(_Z19heat_diffusion_stepPfS_iiffff)
        /*005c*/ 	.word	0x00000000


	//----- nvinfo : EIATTR_MIN_STACK_SIZE
	.align		4
.L_15:
        /*0060*/ 	.byte	0x04, 0x12
        /*0062*/ 	.short	(.L_17 - .L_16)
	.align		4
.L_16:
        /*0064*/ 	.word	index@(_Z20heat_diffusion_2stepPfS_iiffff)
        /*0068*/ 	.word	0x00000000
.L_17:


//--------------------- .nv.compat                --------------------------
	.section	.nv.compat,"",@"SHT_CUDA_COMPAT_INFO"
	.align	4
        /*0000*/ 	.byte	0x02, 0x09, 0x00, 0x00, 0x02, 0x02, 0x01, 0x00, 0x02, 0x05, 0x05, 0x00, 0x03, 0x07, 0x01, 0x01
        /*0010*/ 	.byte	0x02, 0x03, 0x00, 0x00, 0x02, 0x06, 0x01, 0x00, 0x04, 0x0b, 0x08, 0x00, 0x09, 0x00, 0x00, 0x00
        /*0020*/ 	.byte	0x00, 0x00, 0x00, 0x00


//--------------------- .nv.info._Z22initialize_grid_kernelPfiff --------------------------
	.section	.nv.info._Z22initialize_grid_kernelPfiff,"",@"SHT_CUDA_INFO"
	.sectionflags	@""
	.align	4


	//----- nvinfo : EIATTR_CUDA_API_VERSION
	.align		4
        /*0000*/ 	.byte	0x04, 0x37
        /*0002*/ 	.short	(.L_19 - .L_18)
.L_18:
        /*0004*/ 	.word	0x00000082


	//----- nvinfo : EIATTR_KPARAM_INFO
	.align		4
.L_19:
        /*0008*/ 	.byte	0x04, 0x17
        /*000a*/ 	.short	(.L_21 - .L_20)
.L_20:
        /*000c*/ 	.word	0x00000000
        /*0010*/ 	.short	0x0003
        /*0012*/ 	.short	0x0010
        /*0014*/ 	.byte	0x00, 0xf0, 0x11, 0x00


	//----- nvinfo : EIATTR_KPARAM_INFO
	.align		4
.L_21:
        /*0018*/ 	.byte	0x04, 0x17
        /*001a*/ 	.short	(.L_23 - .L_22)
.L_22:
        /*001c*/ 	.word	0x00000000
        /*0020*/ 	.short	0x0002
        /*0022*/ 	.short	0x000c
        /*0024*/ 	.byte	0x00, 0xf0, 0x11, 0x00


	//----- nvinfo : EIATTR_KPARAM_INFO
	.align		4
.L_23:
        /*0028*/ 	.byte	0x04, 0x17
        /*002a*/ 	.short	(.L_25 - .L_24)
.L_24:
        /*002c*/ 	.word	0x00000000
        /*0030*/ 	.short	0x0001
        /*0032*/ 	.short	0x0008
        /*0034*/ 	.byte	0x00, 0xf0, 0x11, 0x00


	//----- nvinfo : EIATTR_KPARAM_INFO
	.align		4
.L_25:
        /*0038*/ 	.byte	0x04, 0x17
        /*003a*/ 	.short	(.L_27 - .L_26)
.L_26:
        /*003c*/ 	.word	0x00000000
        /*0040*/ 	.short	0x0000
        /*0042*/ 	.short	0x0000
        /*0044*/ 	.byte	0x00, 0xf5, 0x21, 0x00


	//----- nvinfo : EIATTR_SPARSE_MMA_MASK
	.align		4
.L_27:
        /*0048*/ 	.byte	0x03, 0x50
        /*004a*/ 	.short	0x0000


	//----- nvinfo : EIATTR_MAXREG_COUNT
	.align		4
        /*004c*/ 	.byte	0x03, 0x1b
        /*004e*/ 	.short	0x00ff


	//----- nvinfo : EIATTR_MERCURY_ISA_VERSION
	.align		4
        /*0050*/ 	.byte	0x03, 0x5f
        /*0052*/ 	.short	0x0101


	//----- nvinfo : EIATTR_VRC_CTA_INIT_COUNT
	.align		4
        /*0054*/ 	.byte	0x02, 0x4a
	.zero		1
	.zero		1


	//----- nvinfo : EIATTR_EXIT_INSTR_OFFSETS
	.align		4
        /*0058*/ 	.byte	0x04, 0x1c
        /*005a*/ 	.short	(.L_29 - .L_28)


	//   ....[0]....
.L_28:
        /*005c*/ 	.word	0x000000c0


	//   ....[1]....
        /*0060*/ 	.word	0x00000150


	//----- nvinfo : EIATTR_CBANK_PARAM_SIZE
	.align		4
.L_29:
        /*0064*/ 	.byte	0x03, 0x19
        /*0066*/ 	.short	0x0014


	//----- nvinfo : EIATTR_PARAM_CBANK
	.align		4
        /*0068*/ 	.byte	0x04, 0x0a
        /*006a*/ 	.short	(.L_31 - .L_30)
	.align		4
.L_30:
        /*006c*/ 	.word	index@(.nv.constant0._Z22initialize_grid_kernelPfiff)
        /*0070*/ 	.short	0x0380
        /*0072*/ 	.short	0x0014


	//----- nvinfo : EIATTR_SW_WAR
	.align		4
.L_31:
        /*0074*/ 	.byte	0x04, 0x36
        /*0076*/ 	.short	(.L_33 - .L_32)
.L_32:
        /*0078*/ 	.word	0x00000008
.L_33:


//--------------------- .nv.info._Z19heat_diffusion_stepPfS_iiffff --------------------------
	.section	.nv.info._Z19heat_diffusion_stepPfS_iiffff,"",@"SHT_CUDA_INFO"
	.sectionflags	@""
	.align	4


	//----- nvinfo : EIATTR_CUDA_API_VERSION
	.align		4
        /*0000*/ 	.byte	0x04, 0x37
        /*0002*/ 	.short	(.L_35 - .L_34)
.L_34:
        /*0004*/ 	.word	0x00000082


	//----- nvinfo : EIATTR_KPARAM_INFO
	.align		4
.L_35:
        /*0008*/ 	.byte	0x04, 0x17
        /*000a*/ 	.short	(.L_37 - .L_36)
.L_36:
        /*000c*/ 	.word	0x00000000
        /*0010*/ 	.short	0x0007
        /*0012*/ 	.short	0x0024
        /*0014*/ 	.byte	0x00, 0xf0, 0x11, 0x00


	//----- nvinfo : EIATTR_KPARAM_INFO
	.align		4
.L_37:
        /*0018*/ 	.byte	0x04, 0x17
        /*001a*/ 	.short	(.L_39 - .L_38)
.L_38:
        /*001c*/ 	.word	0x00000000
        /*0020*/ 	.short	0x0006
        /*0022*/ 	.short	0x0020
        /*0024*/ 	.byte	0x00, 0xf0, 0x11, 0x00


	//----- nvinfo : EIATTR_KPARAM_INFO
	.align		4
.L_39:
        /*0028*/ 	.byte	0x04, 0x17
        /*002a*/ 	.short	(.L_41 - .L_40)
.L_40:
        /*002c*/ 	.word	0x00000000
        /*0030*/ 	.short	0x0005
        /*0032*/ 	.short	0x001c
        /*0034*/ 	.byte	0x00, 0xf0, 0x11, 0x00


	//----- nvinfo : EIATTR_KPARAM_INFO
	.align		4
.L_41:
        /*0038*/ 	.byte	0x04, 0x17
        /*003a*/ 	.short	(.L_43 - .L_42)
.L_42:
        /*003c*/ 	.word	0x00000000
        /*0040*/ 	.short	0x0004
        /*0042*/ 	.short	0x0018
        /*0044*/ 	.byte	0x00, 0xf0, 0x11, 0x00


	//----- nvinfo : EIATTR_KPARAM_INFO
	.align		4
.L_43:
        /*0048*/ 	.byte	0x04, 0x17
        /*004a*/ 	.short	(.L_45 - .L_44)
.L_44:
        /*004c*/ 	.word	0x00000000
        /*0050*/ 	.short	0x0003
        /*0052*/ 	.short	0x0014
        /*0054*/ 	.byte	0x00, 0xf0, 0x11, 0x00


	//----- nvinfo : EIATTR_KPARAM_INFO
	.align		4
.L_45:
        /*0058*/ 	.byte	0x04, 0x17
        /*005a*/ 	.short	(.L_47 - .L_46)
.L_46:
        /*005c*/ 	.word	0x00000000
        /*0060*/ 	.short	0x0002
        /*0062*/ 	.short	0x0010
        /*0064*/ 	.byte	0x00, 0xf0, 0x11, 0x00


	//----- nvinfo : EIATTR_KPARAM_INFO
	.align		4
.L_47:
        /*0068*/ 	.byte	0x04, 0x17
        /*006a*/ 	.short	(.L_49 - .L_48)
.L_48:
        /*006c*/ 	.word	0x00000000
        /*0070*/ 	.short	0x0001
        /*0072*/ 	.short	0x0008
        /*0074*/ 	.byte	0x00, 0xf5, 0x21, 0x00


	//----- nvinfo : EIATTR_KPARAM_INFO
	.align		4
.L_49:
        /*0078*/ 	.byte	0x04, 0x17
        /*007a*/ 	.short	(.L_51 - .L_50)
.L_50:
        /*007c*/ 	.word	0x00000000
        /*0080*/ 	.short	0x0000
        /*0082*/ 	.short	0x0000
        /*0084*/ 	.byte	0x00, 0xf5, 0x21, 0x00


	//----- nvinfo : EIATTR_SPARSE_MMA_MASK
	.align		4
.L_51:
        /*0088*/ 	.byte	0x03, 0x50
        /*008a*/ 	.short	0x0000


	//----- nvinfo : EIATTR_MAXREG_COUNT
	.align		4
        /*008c*/ 	.byte	0x03, 0x1b
        /*008e*/ 	.short	0x00ff


	//----- nvinfo : EIATTR_NUM_BARRIERS
	.align		4
        /*0090*/ 	.byte	0x02, 0x4c
        /*0092*/ 	.byte	0x01
	.zero		1


	//----- nvinfo : EIATTR_MERCURY_ISA_VERSION
	.align		4
        /*0094*/ 	.byte	0x03, 0x5f
        /*0096*/ 	.short	0x0101


	//----- nvinfo : EIATTR_VRC_CTA_INIT_COUNT
	.align		4
        /*0098*/ 	.byte	0x02, 0x4a
	.zero		1
	.zero		1


	//----- nvinfo : EIATTR_EXIT_INSTR_OFFSETS
	.align		4
        /*009c*/ 	.byte	0x04, 0x1c
        /*009e*/ 	.short	(.L_53 - .L_52)


	//   ....[0]....
.L_52:
        /*00a0*/ 	.word	0x00000430


	//   ....[1]....
        /*00a4*/ 	.word	0x00000570


	//----- nvinfo : EIATTR_CBANK_PARAM_SIZE
	.align		4
.L_53:
        /*00a8*/ 	.byte	0x03, 0x19
        /*00aa*/ 	.short	0x0028


	//----- nvinfo : EIATTR_PARAM_CBANK
	.align		4
        /*00ac*/ 	.byte	0x04, 0x0a
        /*00ae*/ 	.short	(.L_55 - .L_54)
	.align		4
.L_54:
        /*00b0*/ 	.word	index@(.nv.constant0._Z19heat_diffusion_stepPfS_iiffff)
        /*00b4*/ 	.short	0x0380
        /*00b6*/ 	.short	0x0028


	//----- nvinfo : EIATTR_SW_WAR
	.align		4
.L_55:
        /*00b8*/ 	.byte	0x04, 0x36
        /*00ba*/ 	.short	(.L_57 - .L_56)
.L_56:
        /*00bc*/ 	.word	0x00000008
.L_57:


//--------------------- .nv.info._Z20heat_diffusion_2stepPfS_iiffff --------------------------
	.section	.nv.info._Z20heat_diffusion_2stepPfS_iiffff,"",@"SHT_CUDA_INFO"
	.sectionflags	@""
	.align	4


	//----- nvinfo : EIATTR_CUDA_API_VERSION
	.align		4
        /*0000*/ 	.byte	0x04, 0x37
        /*0002*/ 	.short	(.L_59 - .L_58)
.L_58:
        /*0004*/ 	.word	0x00000082


	//----- nvinfo : EIATTR_KPARAM_INFO
	.align		4
.L_59:
        /*0008*/ 	.byte	0x04, 0x17
        /*000a*/ 	.short	(.L_61 - .L_60)
.L_60:
        /*000c*/ 	.word	0x00000000
        /*0010*/ 	.short	0x0007
        /*0012*/ 	.short	0x0024
        /*0014*/ 	.byte	0x00, 0xf0, 0x11, 0x00


	//----- nvinfo : EIATTR_KPARAM_INFO
	.align		4
.L_61:
        /*0018*/ 	.byte	0x04, 0x17
        /*001a*/ 	.short	(.L_63 - .L_62)
.L_62:
        /*001c*/ 	.word	0x00000000
        /*0020*/ 	.short	0x0006
        /*0022*/ 	.short	0x0020
        /*0024*/ 	.byte	0x00, 0xf0, 0x11, 0x00


	//----- nvinfo : EIATTR_KPARAM_INFO
	.align		4
.L_63:
        /*0028*/ 	.byte	0x04, 0x17
        /*002a*/ 	.short	(.L_65 - .L_64)
.L_64:
        /*002c*/ 	.word	0x00000000
        /*0030*/ 	.short	0x0005
        /*0032*/ 	.short	0x001c
        /*0034*/ 	.byte	0x00, 0xf0, 0x11, 0x00


	//----- nvinfo : EIATTR_KPARAM_INFO
	.align		4
.L_65:
        /*0038*/ 	.byte	0x04, 0x17
        /*003a*/ 	.short	(.L_67 - .L_66)
.L_66:
        /*003c*/ 	.word	0x00000000
        /*0040*/ 	.short	0x0004
        /*0042*/ 	.short	0x0018
        /*0044*/ 	.byte	0x00, 0xf0, 0x11, 0x00


	//----- nvinfo : EIATTR_KPARAM_INFO
	.align		4
.L_67:
        /*0048*/ 	.byte	0x04, 0x17
        /*004a*/ 	.short	(.L_69 - .L_68)
.L_68:
        /*004c*/ 	.word	0x00000000
        /*0050*/ 	.short	0x0003
        /*0052*/ 	.short	0x0014
        /*0054*/ 	.byte	0x00, 0xf0, 0x11, 0x00


	//----- nvinfo : EIATTR_KPARAM_INFO
	.align		4
.L_69:
        /*0058*/ 	.byte	0x04, 0x17
        /*005a*/ 	.short	(.L_71 - .L_70)
.L_70:
        /*005c*/ 	.word	0x00000000
        /*0060*/ 	.short	0x0002
        /*0062*/ 	.short	0x0010
        /*0064*/ 	.byte	0x00, 0xf0, 0x11, 0x00


	//----- nvinfo : EIATTR_KPARAM_INFO
	.align		4
.L_71:
        /*0068*/ 	.byte	0x04, 0x17
        /*006a*/ 	.short	(.L_73 - .L_72)
.L_72:
        /*006c*/ 	.word	0x00000000
        /*0070*/ 	.short	0x0001
        /*0072*/ 	.short	0x0008
        /*0074*/ 	.byte	0x00, 0xf5, 0x21, 0x00


	//----- nvinfo : EIATTR_KPARAM_INFO
	.align		4
.L_73:
        /*0078*/ 	.byte	0x04, 0x17
        /*007a*/ 	.short	(.L_75 - .L_74)
.L_74:
        /*007c*/ 	.word	0x00000000
        /*0080*/ 	.short	0x0000
        /*0082*/ 	.short	0x0000
        /*0084*/ 	.byte	0x00, 0xf5, 0x21, 0x00


	//----- nvinfo : EIATTR_SPARSE_MMA_MASK
	.align		4
.L_75:
        /*0088*/ 	.byte	0x03, 0x50
        /*008a*/ 	.short	0x0000


	//----- nvinfo : EIATTR_MAXREG_COUNT
	.align		4
        /*008c*/ 	.byte	0x03, 0x1b
        /*008e*/ 	.short	0x00ff


	//----- nvinfo : EIATTR_NUM_BARRIERS
	.align		4
        /*0090*/ 	.byte	0x02, 0x4c
        /*0092*/ 	.byte	0x01
	.zero		1


	//----- nvinfo : EIATTR_MERCURY_ISA_VERSION
	.align		4
        /*0094*/ 	.byte	0x03, 0x5f
        /*0096*/ 	.short	0x0101


	//----- nvinfo : EIATTR_VRC_CTA_INIT_COUNT
	.align		4
        /*0098*/ 	.byte	0x02, 0x4a
	.zero		1
	.zero		1


	//----- nvinfo : EIATTR_EXIT_INSTR_OFFSETS
	.align		4
        /*009c*/ 	.byte	0x04, 0x1c
        /*009e*/ 	.short	(.L_77 - .L_76)


	//   ....[0]....
.L_76:
        /*00a0*/ 	.word	0x000003f0


	//----- nvinfo : EIATTR_CBANK_PARAM_SIZE
	.align		4
.L_77:
        /*00a4*/ 	.byte	0x03, 0x19
        /*00a6*/ 	.short	0x0028


	//----- nvinfo : EIATTR_PARAM_CBANK
	.align		4
        /*00a8*/ 	.byte	0x04, 0x0a
        /*00aa*/ 	.short	(.L_79 - .L_78)
	.align		4
.L_78:
        /*00ac*/ 	.word	index@(.nv.constant0._Z20heat_diffusion_2stepPfS_iiffff)
        /*00b0*/ 	.short	0x0380
        /*00b2*/ 	.short	0x0028


	//----- nvinfo : EIATTR_SW_WAR
	.align		4
.L_79:
        /*00b4*/ 	.byte	0x04, 0x36
        /*00b6*/ 	.short	(.L_81 - .L_80)
.L_80:
        /*00b8*/ 	.word	0x00000008
.L_81:


//--------------------- .nv.callgraph             --------------------------
	.section	.nv.callgraph,"",@"SHT_CUDA_CALLGRAPH"
	.align	4
	.sectionentsize	8
	.align		4
        /*0000*/ 	.word	0x00000000
	.align		4
        /*0004*/ 	.word	0xffffffff
	.align		4
        /*0008*/ 	.word	0x00000000
	.align		4
        /*000c*/ 	.word	0xfffffffe
	.align		4
        /*0010*/ 	.word	0x00000000
	.align		4
        /*0014*/ 	.word	0xfffffffd
	.align		4
        /*0018*/ 	.word	0x00000000
	.align		4
        /*001c*/ 	.word	0xfffffffc


//--------------------- .text._Z22initialize_grid_kernelPfiff --------------------------
	.section	.text._Z22initialize_grid_kernelPfiff,"ax",@progbits
	.align	128
        .global         _Z22initialize_grid_kernelPfiff
        .type           _Z22initialize_grid_kernelPfiff,@function
        .size           _Z22initialize_grid_kernelPfiff,(.L_x_3 - _Z22initialize_grid_kernelPfiff)
        .other          _Z22initialize_grid_kernelPfiff,@"STO_CUDA_ENTRY STV_DEFAULT"
_Z22initialize_grid_kernelPfiff:
.text._Z22initialize_grid_kernelPfiff:
[----:B------:R-:W-:Y:S01]  /*0000*/  LDC R1, c[0x0][0x37c] ;  /* 0x0000df00ff017b82 */ /* 0x000fe20000000800 */
[----:B------:R-:W0:Y:S07]  /*0010*/  S2R R3, SR_TID.Y ;  /* 0x0000000000037919 */ /* 0x000e2e0000002200 */
[----:B------:R-:W0:Y:S01]  /*0020*/  LDC R0, c[0x0][0x364] ;  /* 0x0000d900ff007b82 */ /* 0x000e220000000800 */
[----:B------:R-:W1:Y:S01]  /*0030*/  LDCU UR6, c[0x0][0x388] ;  /* 0x00007100ff0677ac */ /* 0x000e620008000800 */
[----:B------:R-:W2:Y:S06]  /*0040*/  S2R R2, SR_TID.X ;  /* 0x0000000000027919 */ /* 0x000eac0000002100 */
[----:B------:R-:W0:Y:S08]  /*0050*/  S2UR UR4, SR_CTAID.Y ;  /* 0x00000000000479c3 */ /* 0x000e300000002600 */
[----:B------:R-:W2:Y:S08]  /*0060*/  S2UR UR5, SR_CTAID.X ;  /* 0x00000000000579c3 */ /* 0x000eb00000002500 */
[----:B------:R-:W2:Y:S01]  /*0070*/  LDC R5, c[0x0][0x360] ;  /* 0x0000d800ff057b82 */ /* 0x000ea20000000800 */
[----:B0-----:R-:W-:-:S02]  /*0080*/  IMAD R0, R0, UR4, R3 ;  /* 0x0000000400007c24 */ /* 0x001fc4000f8e0203 */
[----:B--2---:R-:W-:-:S05]  /*0090*/  IMAD R5, R5, UR5, R2 ;  /* 0x0000000505057c24 */ /* 0x004fca000f8e0202 */
[----:B------:R-:W-:-:S04]  /*00a0*/  VIMNMX R2, PT, PT, R0, R5, !PT ;  /* 0x0000000500027248 */ /* 0x000fc80007fe0100 */
[----:B-1----:R-:W-:-:S13]  /*00b0*/  ISETP.GE.AND P0, PT, R2, UR6, PT ;  /* 0x0000000602007c0c */ /* 0x002fda000bf06270 */
[----:B------:R-:W-:Y:S05]  /*00c0*/  @P0 EXIT ;  /* 0x000000000000094d */ /* 0x000fea0003800000 */
[----:B------:R-:W0:Y:S01]  /*00d0*/  LDC R7, c[0x0][0x38c] ;  /* 0x0000e300ff077b82 */ /* 0x000e220000000800 */
[C---:B------:R-:W-:Y:S01]  /*00e0*/  ISETP.NE.AND P0, PT, R0.reuse, RZ, PT ;  /* 0x000000ff0000720c */ /* 0x040fe20003f05270 */
[----:B------:R-:W1:Y:S01]  /*00f0*/  LDCU.64 UR4, c[0x0][0x358] ;  /* 0x00006b00ff0477ac */ /* 0x000e620008000a00 */
[----:B------:R-:W-:-:S05]  /*0100*/  IMAD R5, R0, UR6, R5 ;  /* 0x0000000600057c24 */ /* 0x000fca000f8e0205 */
[----:B------:R-:W2:Y:S08]  /*0110*/  LDC.64 R2, c[0x0][0x380] ;  /* 0x0000e000ff027b82 */ /* 0x000eb00000000a00 */
[----:B0-----:R-:W1:Y:S01]  /*0120*/  @P0 LDC R7, c[0x0][0x390] ;  /* 0x0000e400ff070b82 */ /* 0x001e620000000800 */
[----:B--2---:R-:W-:-:S05]  /*0130*/  IMAD.WIDE R2, R5, 0x4, R2 ;  /* 0x0000000405027825 */ /* 0x004fca00078e0202 */
[----:B-1----:R-:W-:Y:S01]  /*0140*/  STG.E desc[UR4][R2.64], R7 ;  /* 0x0000000702007986 */ /* 0x002fe2000c101904 */
[----:B------:R-:W-:Y:S05]  /*0150*/  EXIT ;  /* 0x000000000000794d */ /* 0x000fea0003800000 */
.L_x_0:
[----:B------:R-:W-:-:S00]  /*0160*/  BRA `(.L_x_0) ;  /* 0xfffffffc00fc7947 */ /* 0x000fc0000383ffff */
[----:B------:R-:W-:-:S00]  /*0170*/  NOP ;  /* 0x0000000000007918 */ /* 0x000fc00000000000 */
        /* <DEDUP_REMOVED lines=8> */
.L_x_3:


//--------------------- .text._Z19heat_diffusion_stepPfS_iiffff --------------------------
	.section	.text._Z19heat_diffusion_stepPfS_iiffff,"ax",@progbits
	.align	128
        .global         _Z19heat_diffusion_stepPfS_iiffff
        .type           _Z19heat_diffusion_stepPfS_iiffff,@function
        .size           _Z19heat_diffusion_stepPfS_iiffff,(.L_x_4 - _Z19heat_diffusion_stepPfS_iiffff)
        .other          _Z19heat_diffusion_stepPfS_iiffff,@"STO_CUDA_ENTRY STV_DEFAULT"
_Z19heat_diffusion_stepPfS_iiffff:
.text._Z19heat_diffusion_stepPfS_iiffff:
[----:B------:R-:W-:Y:S01]  /*0000*/  LDC R1, c[0x0][0x37c] ;  /* 0x0000df00ff017b82 */ /* 0x000fe20000000800 */
[----:B------:R-:W0:Y:S07]  /*0010*/  S2R R2, SR_TID.X ;  /* 0x0000000000027919 */ /* 0x000e2e0000002100 */
[----:B------:R-:W1:Y:S01]  /*0020*/  S2UR UR4, SR_CTAID.Y ;  /* 0x00000000000479c3 */ /* 0x000e620000002600 */
[----:B------:R-:W2:Y:S01]  /*0030*/  LDCU UR7, c[0x0][0x390] ;  /* 0x00007200ff0777ac */ /* 0x000ea20008000800 */
[----:B------:R-:W3:Y:S01]  /*0040*/  S2R R6, SR_TID.Y ;  /* 0x0000000000067919 */ /* 0x000ee20000002200 */
[----:B------:R-:W4:Y:S05]  /*0050*/  LDCU.64 UR8, c[0x0][0x358] ;  /* 0x00006b00ff0877ac */ /* 0x000f2a0008000a00 */
[----:B------:R-:W1:Y:S08]  /*0060*/  LDC R3, c[0x0][0x364] ;  /* 0x0000d900ff037b82 */ /* 0x000e700000000800 */
[----:B------:R-:W0:Y:S01]  /*0070*/  S2UR UR5, SR_CTAID.X ;  /* 0x00000000000579c3 */ /* 0x000e220000002500 */
[----:B--2---:R-:W-:-:S07]  /*0080*/  UIADD3 UR6, UPT, UPT, UR7, -0x1, URZ ;  /* 0xffffffff07067890 */ /* 0x004fce000fffe0ff */
[----:B------:R-:W0:Y:S01]  /*0090*/  LDC R15, c[0x0][0x360] ;  /* 0x0000d800ff0f7b82 */ /* 0x000e220000000800 */
[C---:B-1----:R-:W-:Y:S02]  /*00a0*/  IMAD R5, R3.reuse, UR4, RZ ;  /* 0x0000000403057c24 */ /* 0x042fe4000f8e02ff */
[----:B------:R-:W-:Y:S02]  /*00b0*/  VIADD R3, R3, 0xffffffff ;  /* 0xffffffff03037836 */ /* 0x000fe40000000000 */
[----:B---3--:R-:W-:-:S05]  /*00c0*/  IMAD.IADD R7, R5, 0x1, R6 ;  /* 0x0000000105077824 */ /* 0x008fca00078e0206 */
[C---:B------:R-:W-:Y:S02]  /*00d0*/  ISETP.NE.AND P0, PT, R7.reuse, RZ, PT ;  /* 0x000000ff0700720c */ /* 0x040fe40003f05270 */
[----:B------:R-:W-:Y:S02]  /*00e0*/  ISETP.GE.AND P2, PT, R7, UR6, PT ;  /* 0x0000000607007c0c */ /* 0x000fe4000bf46270 */
[C---:B------:R-:W-:Y:S02]  /*00f0*/  ISETP.NE.OR P0, PT, R6.reuse, RZ, !P0 ;  /* 0x000000ff0600720c */ /* 0x040fe40004705670 */
[----:B------:R-:W-:Y:S01]  /*0100*/  ISETP.NE.OR P4, PT, R6, R3, P2 ;  /* 0x000000030600720c */ /* 0x000fe20001785670 */
[----:B0-----:R-:W-:Y:S01]  /*0110*/  IMAD R0, R15, UR5, R2 ;  /* 0x000000050f007c24 */ /* 0x001fe2000f8e0202 */
[----:B------:R-:W0:Y:S01]  /*0120*/  LDCU.64 UR4, c[0x0][0x380] ;  /* 0x00007000ff0477ac */ /* 0x000e220008000a00 */
[----:B------:R-:W-:Y:S02]  /*0130*/  IMAD R3, R7, UR7, RZ ;  /* 0x0000000707037c24 */ /* 0x000fe4000f8e02ff */
[----:B------:R-:W-:Y:S01]  /*0140*/  VIADD R17, R15, 0xffffffff ;  /* 0xffffffff0f117836 */ /* 0x000fe20000000000 */
[----:B------:R-:W-:-:S02]  /*0150*/  VIMNMX R4, PT, PT, R7, R0, !PT ;  /* 0x0000000007047248 */ /* 0x000fc40007fe0100 */
[----:B------:R-:W-:Y:S02]  /*0160*/  ISETP.GE.AND P1, PT, R0, UR6, PT ;  /* 0x0000000600007c0c */ /* 0x000fe4000bf26270 */
[----:B------:R-:W-:Y:S01]  /*0170*/  ISETP.GE.AND P5, PT, R4, UR7, PT ;  /* 0x0000000704007c0c */ /* 0x000fe2000bfa6270 */
[----:B------:R-:W1:Y:S01]  /*0180*/  @!P0 LDC.64 R10, c[0x0][0x380] ;  /* 0x0000e000ff0a8b82 */ /* 0x000e620000000a00 */
[----:B------:R-:W-:Y:S02]  /*0190*/  SHF.R.S32.HI R4, RZ, 0x1f, R0 ;  /* 0x0000001fff047819 */ /* 0x000fe40000011400 */
[C---:B------:R-:W-:Y:S02]  /*01a0*/  IADD3 R14, P6, PT, R0.reuse, R3, RZ ;  /* 0x00000003000e7210 */ /* 0x040fe40007fde0ff */
[----:B------:R-:W-:Y:S02]  /*01b0*/  ISETP.GE.AND P3, PT, R0, 0x1, PT ;  /* 0x000000010000780c */ /* 0x000fe40003f66270 */
[----:B------:R-:W-:Y:S01]  /*01c0*/  ISETP.NE.OR P1, PT, R2, R17, P1 ;  /* 0x000000110200720c */ /* 0x000fe20000f25670 */
[----:B------:R-:W2:Y:S01]  /*01d0*/  @!P4 LDC.64 R8, c[0x0][0x380] ;  /* 0x0000e000ff08cb82 */ /* 0x000ea20000000a00 */
[----:B------:R-:W-:-:S02]  /*01e0*/  LEA.HI.X.SX32 R17, R3, R4, 0x1, P6 ;  /* 0x0000000403117211 */ /* 0x000fc400030f0eff */
[----:B0-----:R-:W-:Y:S02]  /*01f0*/  LEA R4, P6, R14, UR4, 0x2 ;  /* 0x000000040e047c11 */ /* 0x001fe4000f8c10ff */
[----:B------:R-:W-:Y:S02]  /*0200*/  @!P0 IADD3 R19, PT, PT, R7, -0x1, RZ ;  /* 0xffffffff07138810 */ /* 0x000fe40007ffe0ff */
[----:B------:R-:W-:Y:S01]  /*0210*/  ISETP.NE.OR P3, PT, R2, RZ, !P3 ;  /* 0x000000ff0200720c */ /* 0x000fe20005f65670 */
[----:B------:R-:W0:Y:S01]  /*0220*/  @!P5 LDC.64 R12, c[0x0][0x380] ;  /* 0x0000e000ff0cdb82 */ /* 0x000e220000000a00 */
[----:B------:R-:W-:Y:S01]  /*0230*/  @!P4 IADD3 R21, PT, PT, R5, 0x1, R6 ;  /* 0x000000010515c810 */ /* 0x000fe20007ffe006 */
[--C-:B------:R-:W-:Y:S01]  /*0240*/  @!P0 IMAD R19, R19, UR7, R0.reuse ;  /* 0x0000000713138c24 */ /* 0x100fe2000f8e0200 */
[----:B------:R-:W-:Y:S01]  /*0250*/  LEA.HI.X R5, R14, UR5, R17, 0x2, P6 ;  /* 0x000000050e057c11 */ /* 0x000fe2000b0f1411 */
[--C-:B------:R-:W-:Y:S02]  /*0260*/  @!P5 IMAD R17, R7, UR7, R0.reuse ;  /* 0x000000070711dc24 */ /* 0x100fe4000f8e0200 */
[----:B------:R-:W-:-:S02]  /*0270*/  @!P4 IMAD R21, R21, UR7, R0 ;  /* 0x000000071515cc24 */ /* 0x000fc4000f8e0200 */
[----:B-1----:R-:W-:-:S04]  /*0280*/  @!P0 IMAD.WIDE R10, R19, 0x4, R10 ;  /* 0x00000004130a8825 */ /* 0x002fc800078e020a */
[----:B----4-:R-:W3:Y:S01]  /*0290*/  @!P3 LDG.E R19, desc[UR8][R4.64+-0x4] ;  /* 0xfffffc080413b981 */ /* 0x010ee2000c1e1900 */
[----:B--2---:R-:W-:-:S03]  /*02a0*/  @!P4 IMAD.WIDE R8, R21, 0x4, R8 ;  /* 0x000000041508c825 */ /* 0x004fc600078e0208 */
[----:B------:R-:W2:Y:S04]  /*02b0*/  @!P0 LDG.E R11, desc[UR8][R10.64] ;  /* 0x000000080a0b8981 */ /* 0x000ea8000c1e1900 */
[----:B------:R1:W4:Y:S01]  /*02c0*/  @!P1 LDG.E R21, desc[UR8][R4.64+0x4] ;  /* 0x0000040804159981 */ /* 0x000322000c1e1900 */
[----:B0-----:R-:W-:-:S03]  /*02d0*/  @!P5 IMAD.WIDE R12, R17, 0x4, R12 ;  /* 0x00000004110cd825 */ /* 0x001fc600078e020c */
[----:B------:R-:W5:Y:S04]  /*02e0*/  @!P4 LDG.E R8, desc[UR8][R8.64] ;  /* 0x000000080808c981 */ /* 0x000f68000c1e1900 */
[----:B------:R-:W2:Y:S01]  /*02f0*/  @!P5 LDG.E R13, desc[UR8][R12.64] ;  /* 0x000000080c0dd981 */ /* 0x000ea2000c1e1900 */
[----:B------:R-:W0:Y:S01]  /*0300*/  S2UR UR5, SR_CgaCtaId ;  /* 0x00000000000579c3 */ /* 0x000e220000008800 */
[----:B------:R-:W-:Y:S01]  /*0310*/  VIADD R15, R15, 0x2 ;  /* 0x000000020f0f7836 */ /* 0x000fe20000000000 */
[----:B------:R-:W-:-:S03]  /*0320*/  UMOV UR4, 0x400 ;  /* 0x0000040000047882 */ /* 0x000fc60000000000 */
[----:B------:R-:W-:-:S04]  /*0330*/  IMAD R17, R15, R6, R15 ;  /* 0x000000060f117224 */ /* 0x000fc800078e020f */
[----:B------:R-:W-:-:S05]  /*0340*/  IMAD.IADD R2, R17, 0x1, R2 ;  /* 0x0000000111027824 */ /* 0x000fca00078e0202 */
[----:B-1----:R-:W-:Y:S01]  /*0350*/  IADD3 R4, PT, PT, -R15, R2, RZ ;  /* 0x000000020f047210 */ /* 0x002fe20007ffe1ff */
[----:B0-----:R-:W-:-:S06]  /*0360*/  ULEA UR4, UR5, UR4, 0x18 ;  /* 0x0000000405047291 */ /* 0x001fcc000f8ec0ff */
[----:B------:R-:W-:Y:S02]  /*0370*/  LEA R10, R2, UR4, 0x2 ;  /* 0x00000004020a7c11 */ /* 0x000fe4000f8e10ff */
[----:B------:R-:W-:-:S03]  /*0380*/  LEA R2, R4, UR4, 0x2 ;  /* 0x0000000404027c11 */ /* 0x000fc6000f8e10ff */
[----:B------:R-:W-:Y:S01]  /*0390*/  IMAD R15, R15, 0x4, R10 ;  /* 0x000000040f0f7824 */ /* 0x000fe200078e020a */
[----:B------:R-:W-:-:S04]  /*03a0*/  ISETP.EQ.OR P2, PT, R7, RZ, P2 ;  /* 0x000000ff0700720c */ /* 0x000fc80001742670 */
[----:B------:R-:W-:-:S04]  /*03b0*/  ISETP.LT.OR P2, PT, R0, 0x1, P2 ;  /* 0x000000010000780c */ /* 0x000fc80001741670 */
[----:B------:R-:W-:Y:S01]  /*03c0*/  ISETP.GE.OR P2, PT, R0, UR6, P2 ;  /* 0x0000000600007c0c */ /* 0x000fe20009746670 */
[----:B---3--:R0:W-:Y:S04]  /*03d0*/  @!P3 STS [R10], R19 ;  /* 0x000000130a00b388 */ /* 0x0081e80000000800 */
[----:B----4-:R0:W-:Y:S04]  /*03e0*/  @!P1 STS [R10+0x8], R21 ;  /* 0x000008150a009388 */ /* 0x0101e80000000800 */
[----:B--2---:R0:W-:Y:S04]  /*03f0*/  @!P5 STS [R10+0x4], R13 ;  /* 0x0000040d0a00d388 */ /* 0x0041e80000000800 */
[----:B------:R0:W-:Y:S04]  /*0400*/  @!P0 STS [R2+0x4], R11 ;  /* 0x0000040b02008388 */ /* 0x0001e80000000800 */
[----:B-----5:R0:W-:Y:S01]  /*0410*/  @!P4 STS [R15+0x4], R8 ;  /* 0x000004080f00c388 */ /* 0x0201e20000000800 */
[----:B------:R-:W-:Y:S06]  /*0420*/  BAR.SYNC.DEFER_BLOCKING 0x0 ;  /* 0x0000000000007b1d */ /* 0x000fec0000010000 */
[----:B------:R-:W-:Y:S05]  /*0430*/  @P2 EXIT ;  /* 0x000000000000294d */ /* 0x000fea0003800000 */
[----:B------:R-:W1:Y:S01]  /*0440*/  LDCU UR4, c[0x0][0x394] ;  /* 0x00007280ff0477ac */ /* 0x000e620008000800 */
[----:B0-----:R-:W-:Y:S01]  /*0450*/  LDS R8, [R10+0x8] ;  /* 0x000008000a087984 */ /* 0x001fe20000000800 */
[----:B------:R-:W0:Y:S01]  /*0460*/  LDC.64 R4, c[0x0][0x398] ;  /* 0x0000e600ff047b82 */ /* 0x000e220000000a00 */
[----:B------:R-:W-:Y:S02]  /*0470*/  IADD3 R3, PT, PT, R0, R3, RZ ;  /* 0x0000000300037210 */ /* 0x000fe40007ffe0ff */
[----:B------:R-:W2:Y:S04]  /*0480*/  LDS R11, [R10] ;  /* 0x000000000a0b7984 */ /* 0x000ea80000000800 */
[----:B------:R-:W3:Y:S04]  /*0490*/  LDS R15, [R15+0x4] ;  /* 0x000004000f0f7984 */ /* 0x000ee80000000800 */
[----:B------:R4:W5:Y:S04]  /*04a0*/  LDS R13, [R2+0x4] ;  /* 0x00000400020d7984 */ /* 0x0009680000000800 */
[----:B------:R-:W5:Y:S01]  /*04b0*/  LDS R9, [R10+0x4] ;  /* 0x000004000a097984 */ /* 0x000f620000000800 */
[----:B-1----:R-:W-:-:S02]  /*04c0*/  ISETP.GE.AND P0, PT, R7, UR4, PT ;  /* 0x0000000407007c0c */ /* 0x002fc4000bf06270 */
[----:B------:R-:W4:Y:S11]  /*04d0*/  LDC.64 R6, c[0x0][0x388] ;  /* 0x0000e200ff067b82 */ /* 0x000f360000000a00 */
[----:B0-----:R-:W0:Y:S08]  /*04e0*/  @P0 LDC R5, c[0x0][0x3a4] ;  /* 0x0000e900ff050b82 */ /* 0x001e300000000800 */
[----:B------:R-:W1:Y:S01]  /*04f0*/  @P0 LDC R4, c[0x0][0x3a0] ;  /* 0x0000e800ff040b82 */ /* 0x000e620000000800 */
[----:B----4-:R-:W-:-:S04]  /*0500*/  IMAD.WIDE R2, R3, 0x4, R6 ;  /* 0x0000000403027825 */ /* 0x010fc800078e0206 */
[----:B--2---:R-:W-:-:S04]  /*0510*/  FADD R8, R8, R11 ;  /* 0x0000000b08087221 */ /* 0x004fc80000000000 */
[----:B---3--:R-:W-:-:S04]  /*0520*/  FADD R8, R8, R15 ;  /* 0x0000000f08087221 */ /* 0x008fc80000000000 */
[----:B-----5:R-:W-:-:S04]  /*0530*/  FADD R8, R8, R13 ;  /* 0x0000000d08087221 */ /* 0x020fc80000000000 */
[----:B0-----:R-:W-:-:S04]  /*0540*/  FMUL R5, R5, R8 ;  /* 0x0000000805057220 */ /* 0x001fc80000400000 */
[----:B-1----:R-:W-:-:S05]  /*0550*/  FFMA R5, R4, R9, R5 ;  /* 0x0000000904057223 */ /* 0x002fca0000000005 */
[----:B------:R-:W-:Y:S01]  /*0560*/  STG.E desc[UR8][R2.64], R5 ;  /* 0x0000000502007986 */ /* 0x000fe2000c101908 */
[----:B------:R-:W-:Y:S05]  /*0570*/  EXIT ;  /* 0x000000000000794d */ /* 0x000fea0003800000 */
.L_x_1:
        /* <DEDUP_REMOVED lines=16> */
.L_x_4:


//--------------------- .text._Z20heat_diffusion_2stepPfS_iiffff --------------------------
	.section	.text._Z20heat_diffusion_2stepPfS_iiffff,"ax",@progbits
	.align	128
        .global         _Z20heat_diffusion_2stepPfS_iiffff
        .type           _Z20heat_diffusion_2stepPfS_iiffff,@function
        .size           _Z20heat_diffusion_2stepPfS_iiffff,(.L_x_5 - _Z20heat_diffusion_2stepPfS_iiffff)
        .other          _Z20heat_diffusion_2stepPfS_iiffff,@"STO_CUDA_ENTRY STV_DEFAULT"
_Z20heat_diffusion_2stepPfS_iiffff:
.text._Z20heat_diffusion_2stepPfS_iiffff:
[----:B------:R-:W-:Y:S01]  /*0000*/  LDC R1, c[0x0][0x37c] ;  /* 0x0000df00ff017b82 */ /* 0x000fe20000000800 */
[----:B------:R-:W0:Y:S07]  /*0010*/  S2R R8, SR_TID.X ;  /* 0x0000000000087919 */ /* 0x000e2e0000002100 */
[----:B------:R-:W1:Y:S01]  /*0020*/  LDC R0, c[0x0][0x364] ;  /* 0x0000d900ff007b82 */ /* 0x000e620000000800 */
[----:B------:R-:W2:Y:S01]  /*0030*/  LDCU UR7, c[0x0][0x390] ;  /* 0x00007200ff0777ac */ /* 0x000ea20008000800 */
[----:B------:R-:W1:Y:S06]  /*0040*/  S2R R7, SR_TID.Y ;  /* 0x0000000000077919 */ /* 0x000e6c0000002200 */
[----:B------:R-:W0:Y:S08]  /*0050*/  S2UR UR6, SR_CTAID.X ;  /* 0x00000000000679c3 */ /* 0x000e300000002500 */
[----:B------:R-:W0:Y:S01]  /*0060*/  LDC R3, c[0x0][0x360] ;  /* 0x0000d800ff037b82 */ /* 0x000e220000000800 */
[----:B--2---:R-:W-:-:S07]  /*0070*/  UIADD3 UR4, UPT, UPT, UR7, -0x2, URZ ;  /* 0xfffffffe07047890 */ /* 0x004fce000fffe0ff */
[----:B------:R-:W1:Y:S01]  /*0080*/  S2UR UR5, SR_CTAID.Y ;  /* 0x00000000000579c3 */ /* 0x000e620000002600 */
[----:B0-----:R-:W-:-:S05]  /*0090*/  IMAD R12, R3, UR6, R8 ;  /* 0x00000006030c7c24 */ /* 0x001fca000f8e0208 */
[C---:B------:R-:W-:Y:S02]  /*00a0*/  ISETP.GT.AND P1, PT, R12.reuse, 0x2, PT ;  /* 0x000000020c00780c */ /* 0x040fe40003f24270 */
[----:B------:R-:W-:Y:S01]  /*00b0*/  ISETP.GE.AND P2, PT, R12, UR4, PT ;  /* 0x000000040c007c0c */ /* 0x000fe2000bf46270 */
[----:B-1----:R-:W-:Y:S01]  /*00c0*/  IMAD R9, R0, UR5, R7 ;  /* 0x0000000500097c24 */ /* 0x002fe2000f8e0207 */
[C---:B------:R-:W-:Y:S02]  /*00d0*/  ISETP.LT.U32.AND P1, PT, R8.reuse, 0x2, P1 ;  /* 0x000000020800780c */ /* 0x040fe40000f21070 */
[----:B------:R-:W-:Y:S02]  /*00e0*/  ISETP.LT.U32.OR P2, PT, R8, 0xe, P2 ;  /* 0x0000000e0800780c */ /* 0x000fe40001741470 */
[C---:B------:R-:W-:Y:S02]  /*00f0*/  ISETP.GT.U32.AND P0, PT, R9.reuse, 0x2, PT ;  /* 0x000000020900780c */ /* 0x040fe40003f04070 */
[C---:B------:R-:W-:Y:S01]  /*0100*/  ISETP.GE.AND P3, PT, R9.reuse, UR4, PT ;  /* 0x0000000409007c0c */ /* 0x040fe2000bf66270 */
[----:B------:R-:W0:Y:S01]  /*0110*/  LDCU.64 UR4, c[0x0][0x358] ;  /* 0x00006b00ff0477ac */ /* 0x000e220008000a00 */
[----:B------:R-:W-:-:S02]  /*0120*/  VIMNMX R0, PT, PT, R9, R12, !PT ;  /* 0x0000000c09007248 */ /* 0x000fc40007fe0100 */
[C---:B------:R-:W-:Y:S02]  /*0130*/  ISETP.LT.U32.AND P0, PT, R7.reuse, 0x2, P0 ;  /* 0x000000020700780c */ /* 0x040fe40000701070 */
[----:B------:R-:W-:Y:S02]  /*0140*/  ISETP.LT.U32.OR P3, PT, R7, 0x6, P3 ;  /* 0x000000060700780c */ /* 0x000fe40001f61470 */
[----:B------:R-:W-:Y:S02]  /*0150*/  ISETP.GE.AND P4, PT, R0, UR7, PT ;  /* 0x0000000700007c0c */ /* 0x000fe4000bf86270 */
[----:B------:R-:W-:Y:S02]  /*0160*/  PLOP3.LUT P1, PT, P1, P2, PT, 0x8, 0x80 ;  /* 0x000000000080781c */ /* 0x000fe40000f24170 */
[----:B------:R-:W-:-:S09]  /*0170*/  PLOP3.LUT P0, PT, P0, P3, PT, 0x8, 0x80 ;  /* 0x000000000080781c */ /* 0x000fd20000706170 */
[----:B------:R-:W1:Y:S01]  /*0180*/  @!P4 LDC.64 R10, c[0x0][0x380] ;  /* 0x0000e000ff0acb82 */ /* 0x000e620000000a00 */
[----:B------:R-:W-:Y:S01]  /*0190*/  @!P4 IMAD R13, R9, UR7, R12 ;  /* 0x00000007090dcc24 */ /* 0x000fe2000f8e020c */
[----:B------:R-:W-:Y:S01]  /*01a0*/  @!P1 ISETP.GE.U32.AND P2, PT, R8, 0x2, PT ;  /* 0x000000020800980c */ /* 0x000fe20003f46070 */
[----:B------:R-:W-:Y:S01]  /*01b0*/  @!P1 IMAD.MOV.U32 R0, RZ, RZ, -0x2 ;  /* 0xfffffffeff009424 */ /* 0x000fe200078e00ff */
[----:B------:R-:W-:Y:S01]  /*01c0*/  @!P0 ISETP.GE.U32.AND P3, PT, R7, 0x2, PT ;  /* 0x000000020700880c */ /* 0x000fe20003f66070 */
[----:B------:R-:W-:-:S03]  /*01d0*/  @!P0 IMAD.MOV.U32 R6, RZ, RZ, -0x2 ;  /* 0xfffffffeff068424 */ /* 0x000fc600078e00ff */
[----:B------:R-:W2:Y:S01]  /*01e0*/  @!P1 LDC.64 R4, c[0x0][0x380] ;  /* 0x0000e000ff049b82 */ /* 0x000ea20000000a00 */
[----:B------:R-:W-:Y:S02]  /*01f0*/  @!P1 SEL R0, R0, 0x2, !P2 ;  /* 0x0000000200009807 */ /* 0x000fe40005000000 */
[----:B------:R-:W-:-:S03]  /*0200*/  @!P0 SEL R6, R6, 0x2, !P3 ;  /* 0x0000000206068807 */ /* 0x000fc60005800000 */
[----:B------:R-:W-:Y:S02]  /*0210*/  @!P1 IMAD.IADD R14, R12, 0x1, R0 ;  /* 0x000000010c0e9824 */ /* 0x000fe400078e0200 */
[----:B------:R-:W3:Y:S01]  /*0220*/  @!P0 LDC.64 R2, c[0x0][0x380] ;  /* 0x0000e000ff028b82 */ /* 0x000ee20000000a00 */
[C---:B------:R-:W-:Y:S02]  /*0230*/  @!P0 IMAD.IADD R15, R9.reuse, 0x1, R6 ;  /* 0x00000001090f8824 */ /* 0x040fe400078e0206 */
[----:B------:R-:W-:Y:S02]  /*0240*/  @!P1 IMAD R9, R9, UR7, R14 ;  /* 0x0000000709099c24 */ /* 0x000fe4000f8e020e */
[----:B------:R-:W-:Y:S02]  /*0250*/  @!P0 IMAD R15, R15, UR7, R12 ;  /* 0x000000070f0f8c24 */ /* 0x000fe4000f8e020c */
[----:B-1----:R-:W-:-:S06]  /*0260*/  @!P4 IMAD.WIDE R10, R13, 0x4, R10 ;  /* 0x000000040d0ac825 */ /* 0x002fcc00078e020a */
[----:B0-----:R-:W4:Y:S01]  /*0270*/  @!P4 LDG.E R10, desc[UR4][R10.64] ;  /* 0x000000040a0ac981 */ /* 0x001f22000c1e1900 */
[----:B--2---:R-:W-:-:S06]  /*0280*/  @!P1 IMAD.WIDE R4, R9, 0x4, R4 ;  /* 0x0000000409049825 */ /* 0x004fcc00078e0204 */
[----:B------:R0:W2:Y:S01]  /*0290*/  @!P1 LDG.E R4, desc[UR4][R4.64] ;  /* 0x0000000404049981 */ /* 0x0000a2000c1e1900 */
[----:B---3--:R-:W-:-:S06]  /*02a0*/  @!P0 IMAD.WIDE R2, R15, 0x4, R2 ;  /* 0x000000040f028825 */ /* 0x008fcc00078e0202 */
[----:B------:R1:W3:Y:S01]  /*02b0*/  @!P0 LDG.E R2, desc[UR4][R2.64] ;  /* 0x0000000402028981 */ /* 0x0002e2000c1e1900 */
[----:B------:R-:W5:Y:S01]  /*02c0*/  @!P4 S2R R12, SR_CgaCtaId ;  /* 0x00000000000cc919 */ /* 0x000f620000008800 */
[----:B------:R-:W0:Y:S01]  /*02d0*/  @!P1 S2R R14, SR_CgaCtaId ;  /* 0x00000000000e9919 */ /* 0x000e220000008800 */
[----:B------:R-:W1:Y:S01]  /*02e0*/  @!P0 S2R R16, SR_CgaCtaId ;  /* 0x0000000000108919 */ /* 0x000e620000008800 */
[----:B------:R-:W-:Y:S01]  /*02f0*/  @!P4 MOV R9, 0x400 ;  /* 0x000004000009c802 */ /* 0x000fe20000000f00 */
[----:B------:R-:W-:Y:S01]  /*0300*/  IMAD R7, R7, 0x14, R8 ;  /* 0x0000001407077824 */ /* 0x000fe200078e0208 */
[----:B------:R-:W-:-:S03]  /*0310*/  @!P1 MOV R13, 0x400 ;  /* 0x00000400000d9802 */ /* 0x000fc60000000f00 */
[C---:B------:R-:W-:Y:S02]  /*0320*/  @!P1 IMAD.IADD R0, R7.reuse, 0x1, R0 ;  /* 0x0000000107009824 */ /* 0x040fe400078e0200 */
[----:B------:R-:W-:Y:S01]  /*0330*/  @!P0 IMAD R6, R6, 0x14, R7 ;  /* 0x0000001406068824 */ /* 0x000fe200078e0207 */
[----:B-----5:R-:W-:Y:S02]  /*0340*/  @!P4 LEA R8, R12, R9, 0x18 ;  /* 0x000000090c08c211 */ /* 0x020fe400078ec0ff */
[----:B------:R-:W-:Y:S02]  /*0350*/  @!P0 MOV R9, 0x400 ;  /* 0x0000040000098802 */ /* 0x000fe40000000f00 */
[----:B0-----:R-:W-:Y:S01]  /*0360*/  @!P1 LEA R13, R14, R13, 0x18 ;  /* 0x0000000d0e0d9211 */ /* 0x001fe200078ec0ff */
[----:B------:R-:W-:Y:S01]  /*0370*/  @!P4 IMAD R7, R7, 0x4, R8 ;  /* 0x000000040707c824 */ /* 0x000fe200078e0208 */
[----:B-1----:R-:W-:-:S03]  /*0380*/  @!P0 LEA R5, R16, R9, 0x18 ;  /* 0x0000000910058211 */ /* 0x002fc600078ec0ff */
[----:B------:R-:W-:Y:S02]  /*0390*/  @!P1 IMAD R3, R0, 0x4, R13 ;  /* 0x0000000400039824 */ /* 0x000fe400078e020d */
[----:B------:R-:W-:Y:S01]  /*03a0*/  @!P0 IMAD R5, R6, 0x4, R5 ;  /* 0x0000000406058824 */ /* 0x000fe200078e0205 */
[----:B----4-:R-:W-:Y:S04]  /*03b0*/  @!P4 STS [R7+0xa8], R10 ;  /* 0x0000a80a0700c388 */ /* 0x010fe80000000800 */
[----:B--2---:R-:W-:Y:S04]  /*03c0*/  @!P1 STS [R3+0xa8], R4 ;  /* 0x0000a80403009388 */ /* 0x004fe80000000800 */
[----:B---3--:R-:W-:Y:S01]  /*03d0*/  @!P0 STS [R5+0xa8], R2 ;  /* 0x0000a80205008388 */ /* 0x008fe20000000800 */
[----:B------:R-:W-:Y:S06]  /*03e0*/  BAR.SYNC.DEFER_BLOCKING 0x0 ;  /* 0x0000000000007b1d */ /* 0x000fec0000010000 */
[----:B------:R-:W-:Y:S05]  /*03f0*/  EXIT ;  /* 0x000000000000794d */ /* 0x000fea0003800000 */
.L_x_2:
        /* <DEDUP_REMOVED lines=16> */
.L_x_5:


//--------------------- .nv.shared._Z22initialize_grid_kernelPfiff --------------------------
	.section	.nv.shared._Z22initialize_grid_kernelPfiff,"aw",@nobits
	.sectionflags	@""
	.align	16
	.zero		1024


//--------------------- .nv.shared.reserved.0     --------------------------
	.section	.nv.shared.reserved.0,"aw",@nobits
	.weak		__nv_reservedSMEM_offset_0_alias
	.size		__nv_reservedSMEM_offset_0_alias, 0, 64
	.other		__nv_reservedSMEM_offset_0_alias,@"STO_CUDA_RESERVED_SHARED STV_DEFAULT"
__nv_reservedSMEM_offset_0_alias:
	.zero		0
	.zero		64


//--------------------- .nv.shared._Z19heat_diffusion_stepPfS_iiffff --------------------------
	.section	.nv.shared._Z19heat_diffusion_stepPfS_iiffff,"aw",@nobits
	.sectionflags	@""
	.align	16
	.zero		1024


//--------------------- .nv.shared._Z20heat_diffusion_2stepPfS_iiffff --------------------------
	.section	.nv.shared._Z20heat_diffusion_2stepPfS_iiffff,"aw",@nobits
	.sectionflags	@""
	.align	16
	.zero		1024


//--------------------- .nv.constant0._Z22initialize_grid_kernelPfiff --------------------------
	.section	.nv.constant0._Z22initialize_grid_kernelPfiff,"a",@progbits
	.sectionflags	@""
	.align	4
.nv.constant0._Z22initialize_grid_kernelPfiff:
	.zero		916


//--------------------- .nv.constant0._Z19heat_diffusion_stepPfS_iiffff --------------------------
	.section	.nv.constant0._Z19heat_diffusion_stepPfS_iiffff,"a",@progbits
	.sectionflags	@""
	.align	4
.nv.constant0._Z19heat_diffusion_stepPfS_iiffff:
	.zero		936


//--------------------- .nv.constant0._Z20heat_diffusion_2stepPfS_iiffff --------------------------
	.section	.nv.constant0._Z20heat_diffusion_2stepPfS_iiffff,"a",@progbits
	.sectionflags	@""
	.align	4
.nv.constant0._Z20heat_diffusion_2stepPfS_iiffff:
	.zero		936


//--------------------- SYMBOLS --------------------------

	.type		.nv.reservedSmem.offset0,@object
	.size		.nv.reservedSmem.offset0,0x4
	.type		.nv.reservedSmem.cap,@object
	.size		.nv.reservedSmem.cap,0x4
